	.headerflags	@"EF_CUDA_TEXMODE_UNIFIED EF_CUDA_64BIT_ADDRESS EF_CUDA_ACCELERATORS EF_CUDA_SM90 EF_CUDA_VIRTUAL_SM(EF_CUDA_SM90)"
	.elftype	@"ET_EXEC"


//--------------------- .nv.info                  --------------------------
	.section	.nv.info,"",@"SHT_CUDA_INFO"
	.align	4


	//----- nvinfo : EIATTR_REGCOUNT
	.align		4
        /*0000*/ 	.byte	0x04, 0x2f
        /*0002*/ 	.short	(.L_1 - .L_0)
	.align		4
.L_0:
        /*0004*/ 	.word	index@(triton_poi_fused_convolution_reflection_pad2d_relu_9)
        /*0008*/ 	.word	0x0000000d


	//----- nvinfo : EIATTR_MIN_STACK_SIZE
	.align		4
.L_1:
        /*000c*/ 	.byte	0x04, 0x12
        /*000e*/ 	.short	(.L_3 - .L_2)
	.align		4
.L_2:
        /*0010*/ 	.word	index@(triton_poi_fused_convolution_reflection_pad2d_relu_9)
        /*0014*/ 	.word	0x00000000


	//----- nvinfo : EIATTR_FRAME_SIZE
	.align		4
.L_3:
        /*0018*/ 	.byte	0x04, 0x11
        /*001a*/ 	.short	(.L_5 - .L_4)
	.align		4
.L_4:
        /*001c*/ 	.word	index@(triton_poi_fused_convolution_reflection_pad2d_relu_9)
        /*0020*/ 	.word	0x00000000


	//----- nvinfo : EIATTR_MIN_STACK_SIZE
	.align		4
.L_5:
        /*0024*/ 	.byte	0x04, 0x12
        /*0026*/ 	.short	(.L_7 - .L_6)
	.align		4
.L_6:
        /*0028*/ 	.word	index@(triton_poi_fused_convolution_reflection_pad2d_relu_9)
        /*002c*/ 	.word	0x00000000
.L_7:


//--------------------- .nv.info.triton_poi_fused_convolution_reflection_pad2d_relu_9 --------------------------
	.section	.nv.info.triton_poi_fused_convolution_reflection_pad2d_relu_9,"",@"SHT_CUDA_INFO"
	.sectionflags	@""
	.align	4


	//----- nvinfo : EIATTR_CUDA_API_VERSION
	.align		4
        /*0000*/ 	.byte	0x04, 0x37
        /*0002*/ 	.short	(.L_9 - .L_8)
.L_8:
        /*0004*/ 	.word	0x0000007c


	//----- nvinfo : EIATTR_KPARAM_INFO
	.align		4
.L_9:
        /*0008*/ 	.byte	0x04, 0x17
        /*000a*/ 	.short	(.L_11 - .L_10)
.L_10:
        /*000c*/ 	.word	0x00000000
        /*0010*/ 	.short	0x0003
        /*0012*/ 	.short	0x0018
        /*0014*/ 	.byte	0x00, 0xf0, 0x11, 0x00


	//----- nvinfo : EIATTR_KPARAM_INFO
	.align		4
.L_11:
        /*0018*/ 	.byte	0x04, 0x17
        /*001a*/ 	.short	(.L_13 - .L_12)
.L_12:
        /*001c*/ 	.word	0x00000000
        /*0020*/ 	.short	0x0002
        /*0022*/ 	.short	0x0010
        /*0024*/ 	.byte	0x00, 0xf4, 0x21, 0x00


	//----- nvinfo : EIATTR_KPARAM_INFO
	.align		4
.L_13:
        /*0028*/ 	.byte	0x04, 0x17
        /*002a*/ 	.short	(.L_15 - .L_14)
.L_14:
        /*002c*/ 	.word	0x00000000
        /*0030*/ 	.short	0x0001
        /*0032*/ 	.short	0x0008
        /*0034*/ 	.byte	0x00, 0xf4, 0x21, 0x00


	//----- nvinfo : EIATTR_KPARAM_INFO
	.align		4
.L_15:
        /*0038*/ 	.byte	0x04, 0x17
        /*003a*/ 	.short	(.L_17 - .L_16)
.L_16:
        /*003c*/ 	.word	0x00000000
        /*0040*/ 	.short	0x0000
        /*0042*/ 	.short	0x0000
        /*0044*/ 	.byte	0x00, 0xf4, 0x21, 0x00


	//----- nvinfo : EIATTR_SPARSE_MMA_MASK
	.align		4
.L_17:
        /*0048*/ 	.byte	0x03, 0x50
        /*004a*/ 	.short	0x0000


	//----- nvinfo : EIATTR_MAXREG_COUNT
	.align		4
        /*004c*/ 	.byte	0x03, 0x1b
        /*004e*/ 	.short	0x00ff


	//----- nvinfo : EIATTR_EXIT_INSTR_OFFSETS
	.align		4
        /*0050*/ 	.byte	0x04, 0x1c
        /*0052*/ 	.short	(.L_19 - .L_18)


	//   ....[0]....
.L_18:
        /*0054*/ 	.word	0x000002c0


	//   ....[1]....
        /*0058*/ 	.word	0x000002e0


	//----- nvinfo : EIATTR_REQNTID
	.align		4
.L_19:
        /*005c*/ 	.byte	0x04, 0x10
        /*005e*/ 	.short	(.L_21 - .L_20)
.L_20:
        /*0060*/ 	.word	0x00000080
        /*0064*/ 	.word	0x00000001
        /*0068*/ 	.word	0x00000001


	//----- nvinfo : EIATTR_CBANK_PARAM_SIZE
	.align		4
.L_21:
        /*006c*/ 	.byte	0x03, 0x19
        /*006e*/ 	.short	0x001c


	//----- nvinfo : EIATTR_PARAM_CBANK
	.align		4
        /*0070*/ 	.byte	0x04, 0x0a
        /*0072*/ 	.short	(.L_23 - .L_22)
	.align		4
.L_22:
        /*0074*/ 	.word	index@(.nv.constant0.triton_poi_fused_convolution_reflection_pad2d_relu_9)
        /*0078*/ 	.short	0x0210
        /*007a*/ 	.short	0x001c


	//----- nvinfo : EIATTR_SW_WAR
	.align		4
.L_23:
        /*007c*/ 	.byte	0x04, 0x36
        /*007e*/ 	.short	(.L_25 - .L_24)
.L_24:
        /*0080*/ 	.word	0x00000008
.L_25:


//--------------------- .nv.callgraph             --------------------------
	.section	.nv.callgraph,"",@"SHT_CUDA_CALLGRAPH"
	.align	4
	.sectionentsize	8
	.align		4
        /*0000*/ 	.word	0x00000000
	.align		4
        /*0004*/ 	.word	0xffffffff
	.align		4
        /*0008*/ 	.word	0x00000000
	.align		4
        /*000c*/ 	.word	0xfffffffe
	.align		4
        /*0010*/ 	.word	0x00000000
	.align		4
        /*0014*/ 	.word	0xfffffffd
	.align		4
        /*0018*/ 	.word	0x00000000
	.align		4
        /*001c*/ 	.word	0xfffffffc


//--------------------- .text.triton_poi_fused_convolution_reflection_pad2d_relu_9 --------------------------
	.section	.text.triton_poi_fused_convolution_reflection_pad2d_relu_9,"ax",@progbits
	.align	128
        .global         triton_poi_fused_convolution_reflection_pad2d_relu_9
        .type           triton_poi_fused_convolution_reflection_pad2d_relu_9,@function
        .size           triton_poi_fused_convolution_reflection_pad2d_relu_9,(.L_x_1 - triton_poi_fused_convolution_reflection_pad2d_relu_9)
        .other          triton_poi_fused_convolution_reflection_pad2d_relu_9,@"STO_CUDA_ENTRY STV_DEFAULT"
triton_poi_fused_convolution_reflection_pad2d_relu_9:
.text.triton_poi_fused_convolution_reflection_pad2d_relu_9:
[----:B------:R-:W0:Y:S02]  /*0000*/  LDC R1, c[0x0][0x28] ;  /* 0x00000a00ff017b82 */ /* 0x000e240000000800 */
[----:B------:R-:W1:Y:S01]  /*0010*/  S2R R0, SR_TID.X ;  /* 0x0000000000007919 */ /* 0x000e620000002100 */
[----:B------:R-:W-:Y:S01]  /*0020*/  ULDC.64 UR4, c[0x0][0x208] ;  /* 0x0000820000047ab9 */ /* 0x000fe20000000a00 */
[----:B------:R-:W2:Y:S01]  /*0030*/  S2R R3, SR_CTAID.X ;  /* 0x0000000000037919 */ /* 0x000ea20000002500 */
[----:B-1----:R-:W-:-:S05]  /*0040*/  LOP3.LUT R0, R0, 0x7f, RZ, 0xc0, !PT ;  /* 0x0000007f00007812 */ /* 0x002fca00078ec0ff */
[----:B--2---:R-:W-:-:S04]  /*0050*/  IMAD R0, R3, 0x80, R0 ;  /* 0x0000008003007824 */ /* 0x004fc800078e0200 */
[C---:B------:R-:W-:Y:S01]  /*0060*/  IMAD.HI R2, R0.reuse, 0x2aaaaaab, RZ ;  /* 0x2aaaaaab00027827 */ /* 0x040fe200078e02ff */
[----:B------:R-:W-:-:S03]  /*0070*/  ISETP.GE.AND P1, PT, R0, 0x240, PT ;  /* 0x000002400000780c */ /* 0x000fc60003f26270 */
[----:B------:R-:W-:Y:S01]  /*0080*/  IMAD.HI R6, R0, 0x38e38e39, RZ ;  /* 0x38e38e3900067827 */ /* 0x000fe200078e02ff */
[----:B------:R-:W-:-:S04]  /*0090*/  LEA.HI R2, R2, R2, RZ, 0x1 ;  /* 0x0000000202027211 */ /* 0x000fc800078f08ff */
[----:B------:R-:W-:Y:S01]  /*00a0*/  SHF.R.U32.HI R7, RZ, 0x1f, R6 ;  /* 0x0000001fff077819 */ /* 0x000fe20000011606 */
[----:B------:R-:W-:-:S03]  /*00b0*/  IMAD.HI R3, R2, 0x2aaaaaab, RZ ;  /* 0x2aaaaaab02037827 */ /* 0x000fc600078e02ff */
[----:B------:R-:W-:Y:S02]  /*00c0*/  LEA.HI.SX32 R7, R6, R7, 0x1d ;  /* 0x0000000706077211 */ /* 0x000fe400078feaff */
[----:B------:R-:W-:Y:S01]  /*00d0*/  LEA.HI R4, R3, R3, RZ, 0x1 ;  /* 0x0000000303047211 */ /* 0x000fe200078f08ff */
[----:B------:R-:W-:Y:S01]  /*00e0*/  IMAD R3, R2, 0x6, RZ ;  /* 0x0000000602037824 */ /* 0x000fe200078e02ff */
[----:B------:R-:W-:-:S03]  /*00f0*/  LEA.HI R6, R7, R7, RZ, 0x2 ;  /* 0x0000000707067211 */ /* 0x000fc600078f10ff */
[----:B------:R-:W-:Y:S01]  /*0100*/  IMAD R4, R4, 0x6, RZ ;  /* 0x0000000604047824 */ /* 0x000fe200078e02ff */
[----:B------:R-:W-:Y:S02]  /*0110*/  LOP3.LUT R3, RZ, R3, RZ, 0x33, !PT ;  /* 0x00000003ff037212 */ /* 0x000fe400078e33ff */
[----:B------:R-:W-:Y:S02]  /*0120*/  LOP3.LUT R6, R6, 0xfffffffc, RZ, 0xc0, !PT ;  /* 0xfffffffc06067812 */ /* 0x000fe400078ec0ff */
[----:B------:R-:W-:Y:S01]  /*0130*/  LOP3.LUT R5, RZ, R4, RZ, 0x33, !PT ;  /* 0x00000004ff057212 */ /* 0x000fe200078e33ff */
[----:B------:R-:W-:-:S04]  /*0140*/  IMAD.IADD R3, R0, 0x1, R3 ;  /* 0x0000000100037824 */ /* 0x000fc800078e0203 */
[----:B------:R-:W-:Y:S01]  /*0150*/  IMAD.IADD R5, R2, 0x1, R5 ;  /* 0x0000000102057824 */ /* 0x000fe200078e0205 */
[----:B------:R-:W-:Y:S02]  /*0160*/  IABS R8, R3 ;  /* 0x0000000300087213 */ /* 0x000fe40000000000 */
[----:B------:R-:W1:Y:S02]  /*0170*/  LDC.64 R2, c[0x0][0x210] ;  /* 0x00008400ff027b82 */ /* 0x000e640000000a00 */
[----:B------:R-:W-:Y:S01]  /*0180*/  IABS R9, R5 ;  /* 0x0000000500097213 */ /* 0x000fe20000000000 */
[----:B------:R-:W-:-:S04]  /*0190*/  VIADD R8, R8, 0xfffffffd ;  /* 0xfffffffd08087836 */ /* 0x000fc80000000000 */
[----:B------:R-:W-:Y:S01]  /*01a0*/  VIADD R9, R9, 0xfffffffd ;  /* 0xfffffffd09097836 */ /* 0x000fe20000000000 */
[----:B------:R-:W2:Y:S01]  /*01b0*/  LDC.64 R4, c[0x0][0x218] ;  /* 0x00008600ff047b82 */ /* 0x000ea20000000a00 */
[----:B------:R-:W-:-:S03]  /*01c0*/  IABS R8, R8 ;  /* 0x0000000800087213 */ /* 0x000fc60000000000 */
[----:B------:R-:W-:-:S05]  /*01d0*/  IABS R9, R9 ;  /* 0x0000000900097213 */ /* 0x000fca0000000000 */
[----:B------:R-:W-:Y:S01]  /*01e0*/  IMAD R9, R9, 0x4, R8 ;  /* 0x0000000409097824 */ /* 0x000fe200078e0208 */
[C---:B------:R-:W-:Y:S01]  /*01f0*/  LEA R8, R7.reuse, 0xf, 0x4 ;  /* 0x0000000f07087811 */ /* 0x040fe200078e20ff */
[----:B------:R-:W-:-:S04]  /*0200*/  IMAD.IADD R7, R7, 0x1, -R6 ;  /* 0x0000000107077824 */ /* 0x000fc800078e0a06 */
[----:B------:R-:W-:-:S04]  /*0210*/  IMAD.IADD R9, R8, 0x1, -R9 ;  /* 0x0000000108097824 */ /* 0x000fc800078e0a09 */
[----:B-1----:R-:W-:Y:S01]  /*0220*/  IMAD.WIDE R2, R9, 0x4, R2 ;  /* 0x0000000409027825 */ /* 0x002fe200078e0202 */
[----:B------:R-:W-:-:S03]  /*0230*/  CS2R R8, SRZ ;  /* 0x0000000000087805 */ /* 0x000fc6000001ff00 */
[----:B--2---:R-:W-:-:S03]  /*0240*/  IMAD.WIDE R4, R7, 0x4, R4 ;  /* 0x0000000407047825 */ /* 0x004fc600078e0204 */
[----:B------:R-:W2:Y:S01]  /*0250*/  @!P1 LDG.E.EL R8, desc[UR4][R2.64] ;  /* 0x0000000402089981 */ /* 0x000ea2000c2e1900 */
[----:B------:R-:W1:Y:S03]  /*0260*/  LDC.64 R6, c[0x0][0x220] ;  /* 0x00008800ff067b82 */ /* 0x000e660000000a00 */
[----:B------:R-:W2:Y:S01]  /*0270*/  @!P1 LDG.E.EL R9, desc[UR4][R4.64] ;  /* 0x0000000404099981 */ /* 0x000ea2000c2e1900 */
[----:B-1----:R-:W-:-:S04]  /*0280*/  IMAD.WIDE R6, R0, 0x4, R6 ;  /* 0x0000000400067825 */ /* 0x002fc800078e0206 */
[----:B--2---:R-:W-:Y:S01]  /*0290*/  FADD R10, R9, R8 ;  /* 0x00000008090a7221 */ /* 0x004fe20000000000 */
[----:B------:R-:W-:-:S04]  /*02a0*/  FSETP.GEU.AND P0, PT, R8, -R9, PT ;  /* 0x800000090800720b */ /* 0x000fc80003f0e000 */
[----:B------:R-:W-:Y:S01]  /*02b0*/  FSEL R9, R10, RZ, P0 ;  /* 0x000000ff0a097208 */ /* 0x000fe20000000000 */
[----:B------:R-:W-:Y:S08]  /*02c0*/  @P1 EXIT ;  /* 0x000000000000194d */ /* 0x000ff00003800000 */
[----:B------:R-:W-:Y:S01]  /*02d0*/  STG.E desc[UR4][R6.64], R9 ;  /* 0x0000000906007986 */ /* 0x000fe2000c101904 */
[----:B------:R-:W-:Y:S05]  /*02e0*/  EXIT ;  /* 0x000000000000794d */ /* 0x000fea0003800000 */
.L_x_0:
[----:B------:R-:W-:-:S00]  /*02f0*/  BRA `(.L_x_0) ;  /* 0xfffffffc00fc7947 */ /* 0x000fc0000383ffff */
[----:B------:R-:W-:-:S00]  /*0300*/  NOP ;  /* 0x0000000000007918 */ /* 0x000fc00000000000 */
[----:B------:R-:W-:-:S00]  /*0310*/  NOP ;  /* 0x0000000000007918 */ /* 0x000fc00000000000 */
[----:B------:R-:W-:-:S00]  /*0320*/  NOP ;  /* 0x0000000000007918 */ /* 0x000fc00000000000 */
[----:B------:R-:W-:-:S00]  /*0330*/  NOP ;  /* 0x0000000000007918 */ /* 0x000fc00000000000 */
[----:B------:R-:W-:-:S00]  /*0340*/  NOP ;  /* 0x0000000000007918 */ /* 0x000fc00000000000 */
[----:B------:R-:W-:-:S00]  /*0350*/  NOP ;  /* 0x0000000000007918 */ /* 0x000fc00000000000 */
[----:B------:R-:W-:-:S00]  /*0360*/  NOP ;  /* 0x0000000000007918 */ /* 0x000fc00000000000 */
[----:B------:R-:W-:-:S00]  /*0370*/  NOP ;  /* 0x0000000000007918 */ /* 0x000fc00000000000 */
.L_x_1:


//--------------------- .nv.constant0.triton_poi_fused_convolution_reflection_pad2d_relu_9 --------------------------
	.section	.nv.constant0.triton_poi_fused_convolution_reflection_pad2d_relu_9,"a",@progbits
	.sectionflags	@""
	.align	4
.nv.constant0.triton_poi_fused_convolution_reflection_pad2d_relu_9:
	.zero		556
